//
// Generated by NVIDIA NVVM Compiler
//
// Compiler Build ID: CL-36424714
// Cuda compilation tools, release 13.0, V13.0.88
// Based on NVVM 20.0.0
//

.version 9.0
.target sm_100
.address_size 64

	// .globl	_Z15matrixMulSharedPfS_S_iii
// _ZZ15matrixMulSharedPfS_S_iiiE2As has been demoted
// _ZZ15matrixMulSharedPfS_S_iiiE2Bs has been demoted

.visible .entry _Z15matrixMulSharedPfS_S_iii(
	.param .u64 .ptr .align 1 _Z15matrixMulSharedPfS_S_iii_param_0,
	.param .u64 .ptr .align 1 _Z15matrixMulSharedPfS_S_iii_param_1,
	.param .u64 .ptr .align 1 _Z15matrixMulSharedPfS_S_iii_param_2,
	.param .u32 _Z15matrixMulSharedPfS_S_iii_param_3,
	.param .u32 _Z15matrixMulSharedPfS_S_iii_param_4,
	.param .u32 _Z15matrixMulSharedPfS_S_iii_param_5
)
{
	.reg .pred 	%p<12>;
	.reg .b32 	%r<43>;
	.reg .b32 	%f<63>;
	.reg .b64 	%rd<13>;
	// demoted variable
	.shared .align 4 .b8 _ZZ15matrixMulSharedPfS_S_iiiE2As[1024];
	// demoted variable
	.shared .align 4 .b8 _ZZ15matrixMulSharedPfS_S_iiiE2Bs[1024];
	ld.param.u64 	%rd3, [_Z15matrixMulSharedPfS_S_iii_param_0];
	ld.param.u64 	%rd4, [_Z15matrixMulSharedPfS_S_iii_param_1];
	ld.param.u64 	%rd5, [_Z15matrixMulSharedPfS_S_iii_param_2];
	ld.param.u32 	%r24, [_Z15matrixMulSharedPfS_S_iii_param_3];
	ld.param.u32 	%r25, [_Z15matrixMulSharedPfS_S_iii_param_4];
	ld.param.u32 	%r26, [_Z15matrixMulSharedPfS_S_iii_param_5];
	mov.u32 	%r27, %ctaid.x;
	mov.u32 	%r28, %ctaid.y;
	mov.u32 	%r38, %tid.x;
	mov.u32 	%r40, %tid.y;
	shl.b32 	%r29, %r28, 4;
	add.s32 	%r3, %r29, %r40;
	shl.b32 	%r4, %r27, 4;
	add.s32 	%r5, %r4, %r38;
	setp.lt.s32 	%p1, %r26, 1;
	mov.f32 	%f62, 0f00000000;
	@%p1 bra 	$L__BB0_7;
	add.s32 	%r30, %r26, 15;
	shr.u32 	%r31, %r30, 4;
	shl.b32 	%r32, %r40, 6;
	mov.u32 	%r33, _ZZ15matrixMulSharedPfS_S_iiiE2As;
	add.s32 	%r6, %r33, %r32;
	shl.b32 	%r34, %r38, 2;
	add.s32 	%r7, %r6, %r34;
	mov.u32 	%r35, _ZZ15matrixMulSharedPfS_S_iiiE2Bs;
	add.s32 	%r9, %r35, %r34;
	add.s32 	%r8, %r9, %r32;
	neg.s32 	%r42, %r31;
	mad.lo.s32 	%r36, %r40, %r25, %r38;
	add.s32 	%r41, %r36, %r4;
	shl.b32 	%r12, %r25, 4;
	mad.lo.s32 	%r39, %r26, %r3, %r38;
	cvta.to.global.u64 	%rd1, %rd4;
	cvta.to.global.u64 	%rd2, %rd5;
	mov.f32 	%f62, 0f00000000;
$L__BB0_2:
	setp.ge.s32 	%p2, %r3, %r24;
	setp.ge.s32 	%p3, %r38, %r26;
	mov.f32 	%f60, 0f00000000;
	or.pred  	%p4, %p2, %p3;
	@%p4 bra 	$L__BB0_4;
	mul.wide.u32 	%rd6, %r39, 4;
	add.s64 	%rd7, %rd1, %rd6;
	ld.global.f32 	%f60, [%rd7];
$L__BB0_4:
	setp.ge.s32 	%p5, %r5, %r25;
	st.shared.f32 	[%r7], %f60;
	setp.ge.s32 	%p6, %r40, %r26;
	mov.f32 	%f61, 0f00000000;
	or.pred  	%p7, %p6, %p5;
	@%p7 bra 	$L__BB0_6;
	mul.wide.s32 	%rd8, %r41, 4;
	add.s64 	%rd9, %rd2, %rd8;
	ld.global.f32 	%f61, [%rd9];
$L__BB0_6:
	st.shared.f32 	[%r8], %f61;
	bar.sync 	0;
	ld.shared.f32 	%f12, [%r6];
	ld.shared.f32 	%f13, [%r9];
	fma.rn.f32 	%f14, %f12, %f13, %f62;
	ld.shared.f32 	%f15, [%r6+4];
	ld.shared.f32 	%f16, [%r9+64];
	fma.rn.f32 	%f17, %f15, %f16, %f14;
	ld.shared.f32 	%f18, [%r6+8];
	ld.shared.f32 	%f19, [%r9+128];
	fma.rn.f32 	%f20, %f18, %f19, %f17;
	ld.shared.f32 	%f21, [%r6+12];
	ld.shared.f32 	%f22, [%r9+192];
	fma.rn.f32 	%f23, %f21, %f22, %f20;
	ld.shared.f32 	%f24, [%r6+16];
	ld.shared.f32 	%f25, [%r9+256];
	fma.rn.f32 	%f26, %f24, %f25, %f23;
	ld.shared.f32 	%f27, [%r6+20];
	ld.shared.f32 	%f28, [%r9+320];
	fma.rn.f32 	%f29, %f27, %f28, %f26;
	ld.shared.f32 	%f30, [%r6+24];
	ld.shared.f32 	%f31, [%r9+384];
	fma.rn.f32 	%f32, %f30, %f31, %f29;
	ld.shared.f32 	%f33, [%r6+28];
	ld.shared.f32 	%f34, [%r9+448];
	fma.rn.f32 	%f35, %f33, %f34, %f32;
	ld.shared.f32 	%f36, [%r6+32];
	ld.shared.f32 	%f37, [%r9+512];
	fma.rn.f32 	%f38, %f36, %f37, %f35;
	ld.shared.f32 	%f39, [%r6+36];
	ld.shared.f32 	%f40, [%r9+576];
	fma.rn.f32 	%f41, %f39, %f40, %f38;
	ld.shared.f32 	%f42, [%r6+40];
	ld.shared.f32 	%f43, [%r9+640];
	fma.rn.f32 	%f44, %f42, %f43, %f41;
	ld.shared.f32 	%f45, [%r6+44];
	ld.shared.f32 	%f46, [%r9+704];
	fma.rn.f32 	%f47, %f45, %f46, %f44;
	ld.shared.f32 	%f48, [%r6+48];
	ld.shared.f32 	%f49, [%r9+768];
	fma.rn.f32 	%f50, %f48, %f49, %f47;
	ld.shared.f32 	%f51, [%r6+52];
	ld.shared.f32 	%f52, [%r9+832];
	fma.rn.f32 	%f53, %f51, %f52, %f50;
	ld.shared.f32 	%f54, [%r6+56];
	ld.shared.f32 	%f55, [%r9+896];
	fma.rn.f32 	%f56, %f54, %f55, %f53;
	ld.shared.f32 	%f57, [%r6+60];
	ld.shared.f32 	%f58, [%r9+960];
	fma.rn.f32 	%f62, %f57, %f58, %f56;
	bar.sync 	0;
	add.s32 	%r42, %r42, 1;
	setp.ne.s32 	%p8, %r42, 0;
	add.s32 	%r41, %r41, %r12;
	add.s32 	%r40, %r40, 16;
	add.s32 	%r39, %r39, 16;
	add.s32 	%r38, %r38, 16;
	@%p8 bra 	$L__BB0_2;
$L__BB0_7:
	setp.ge.s32 	%p9, %r3, %r24;
	setp.ge.s32 	%p10, %r5, %r25;
	or.pred  	%p11, %p9, %p10;
	@%p11 bra 	$L__BB0_9;
	mad.lo.s32 	%r37, %r25, %r3, %r5;
	cvta.to.global.u64 	%rd10, %rd3;
	mul.wide.u32 	%rd11, %r37, 4;
	add.s64 	%rd12, %rd10, %rd11;
	st.global.f32 	[%rd12], %f62;
$L__BB0_9:
	ret;

}


// ===== COMPILED SASS (sm_100) =====

	.target	sm_100

	.elftype	@"ET_EXEC"


//--------------------- .note.nv.tkinfo           --------------------------
	.section	.note.nv.tkinfo,"",@"SHT_NOTE"
	.sectionflags	@"SHF_NOTE_NV_TKINFO"
	.tkinfo
        /*0018*/ 	.word	0x00000002
        /*0030*/ 	.string	""
        /*0030*/ 	.string	"ptxas"
        /*0030*/ 	.string	"Cuda compilation tools, release 13.0, V13.0.88"
        /*0030*/ 	.string	"Build cuda_13.0.r13.0/compiler.36424714_0"
        /*0030*/ 	.string	"-arch sm_100 -m 64 "



//--------------------- .note.nv.cuinfo           --------------------------
	.section	.note.nv.cuinfo,"",@"SHT_NOTE"
	.sectionflags	@"SHF_NOTE_NV_CUINFO"
        /*0018*/ 	.short	0x0002
        /*001a*/ 	.short	0x0064
        /*001c*/ 	.short	0x0082
	.zero		2


//--------------------- .nv.info                  --------------------------
	.section	.nv.info,"",@"SHT_CUDA_INFO"
	.align	4


	//----- nvinfo : EIATTR_REGCOUNT
	.align		4
        /*0000*/ 	.byte	0x04, 0x2f
        /*0002*/ 	.short	(.L_1 - .L_0)
	.align		4
.L_0:
        /*0004*/ 	.word	index@(_Z15matrixMulSharedPfS_S_iii)
        /*0008*/ 	.word	0x00000020


	//----- nvinfo : EIATTR_FRAME_SIZE
	.align		4
.L_1:
        /*000c*/ 	.byte	0x04, 0x11
        /*000e*/ 	.short	(.L_3 - .L_2)
	.align		4
.L_2:
        /*0010*/ 	.word	index@(_Z15matrixMulSharedPfS_S_iii)
        /*0014*/ 	.word	0x00000000


	//----- nvinfo : EIATTR_MIN_STACK_SIZE
	.align		4
.L_3:
        /*0018*/ 	.byte	0x04, 0x12
        /*001a*/ 	.short	(.L_5 - .L_4)
	.align		4
.L_4:
        /*001c*/ 	.word	index@(_Z15matrixMulSharedPfS_S_iii)
        /*0020*/ 	.word	0x00000000
.L_5:


//--------------------- .nv.compat                --------------------------
	.section	.nv.compat,"",@"SHT_CUDA_COMPAT_INFO"
	.align	4
        /*0000*/ 	.byte	0x02, 0x09, 0x00, 0x00, 0x02, 0x02, 0x01, 0x00, 0x02, 0x05, 0x05, 0x00, 0x03, 0x07, 0x01, 0x01
        /*0010*/ 	.byte	0x02, 0x03, 0x00, 0x00, 0x02, 0x06, 0x01, 0x00, 0x04, 0x0b, 0x08, 0x00, 0x09, 0x00, 0x00, 0x00
        /*0020*/ 	.byte	0x00, 0x00, 0x00, 0x00


//--------------------- .nv.info._Z15matrixMulSharedPfS_S_iii --------------------------
	.section	.nv.info._Z15matrixMulSharedPfS_S_iii,"",@"SHT_CUDA_INFO"
	.sectionflags	@""
	.align	4


	//----- nvinfo : EIATTR_CUDA_API_VERSION
	.align		4
        /*0000*/ 	.byte	0x04, 0x37
        /*0002*/ 	.short	(.L_7 - .L_6)
.L_6:
        /*0004*/ 	.word	0x00000082


	//----- nvinfo : EIATTR_KPARAM_INFO
	.align		4
.L_7:
        /*0008*/ 	.byte	0x04, 0x17
        /*000a*/ 	.short	(.L_9 - .L_8)
.L_8:
        /*000c*/ 	.word	0x00000000
        /*0010*/ 	.short	0x0005
        /*0012*/ 	.short	0x0020
        /*0014*/ 	.byte	0x00, 0xf0, 0x11, 0x00


	//----- nvinfo : EIATTR_KPARAM_INFO
	.align		4
.L_9:
        /*0018*/ 	.byte	0x04, 0x17
        /*001a*/ 	.short	(.L_11 - .L_10)
.L_10:
        /*001c*/ 	.word	0x00000000
        /*0020*/ 	.short	0x0004
        /*0022*/ 	.short	0x001c
        /*0024*/ 	.byte	0x00, 0xf0, 0x11, 0x00


	//----- nvinfo : EIATTR_KPARAM_INFO
	.align		4
.L_11:
        /*0028*/ 	.byte	0x04, 0x17
        /*002a*/ 	.short	(.L_13 - .L_12)
.L_12:
        /*002c*/ 	.word	0x00000000
        /*0030*/ 	.short	0x0003
        /*0032*/ 	.short	0x0018
        /*0034*/ 	.byte	0x00, 0xf0, 0x11, 0x00


	//----- nvinfo : EIATTR_KPARAM_INFO
	.align		4
.L_13:
        /*0038*/ 	.byte	0x04, 0x17
        /*003a*/ 	.short	(.L_15 - .L_14)
.L_14:
        /*003c*/ 	.word	0x00000000
        /*0040*/ 	.short	0x0002
        /*0042*/ 	.short	0x0010
        /*0044*/ 	.byte	0x00, 0xf5, 0x21, 0x00


	//----- nvinfo : EIATTR_KPARAM_INFO
	.align		4
.L_15:
        /*0048*/ 	.byte	0x04, 0x17
        /*004a*/ 	.short	(.L_17 - .L_16)
.L_16:
        /*004c*/ 	.word	0x00000000
        /*0050*/ 	.short	0x0001
        /*0052*/ 	.short	0x0008
        /*0054*/ 	.byte	0x00, 0xf5, 0x21, 0x00


	//----- nvinfo : EIATTR_KPARAM_INFO
	.align		4
.L_17:
        /*0058*/ 	.byte	0x04, 0x17
        /*005a*/ 	.short	(.L_19 - .L_18)
.L_18:
        /*005c*/ 	.word	0x00000000
        /*0060*/ 	.short	0x0000
        /*0062*/ 	.short	0x0000
        /*0064*/ 	.byte	0x00, 0xf5, 0x21, 0x00


	//----- nvinfo : EIATTR_SPARSE_MMA_MASK
	.align		4
.L_19:
        /*0068*/ 	.byte	0x03, 0x50
        /*006a*/ 	.short	0x0000


	//----- nvinfo : EIATTR_MAXREG_COUNT
	.align		4
        /*006c*/ 	.byte	0x03, 0x1b
        /*006e*/ 	.short	0x00ff


	//----- nvinfo : EIATTR_NUM_BARRIERS
	.align		4
        /*0070*/ 	.byte	0x02, 0x4c
        /*0072*/ 	.byte	0x01
	.zero		1


	//----- nvinfo : EIATTR_MERCURY_ISA_VERSION
	.align		4
        /*0074*/ 	.byte	0x03, 0x5f
        /*0076*/ 	.short	0x0101


	//----- nvinfo : EIATTR_VRC_CTA_INIT_COUNT
	.align		4
        /*0078*/ 	.byte	0x02, 0x4a
	.zero		1
	.zero		1


	//----- nvinfo : EIATTR_EXIT_INSTR_OFFSETS
	.align		4
        /*007c*/ 	.byte	0x04, 0x1c
        /*007e*/ 	.short	(.L_21 - .L_20)


	//   ....[0]....
.L_20:
        /*0080*/ 	.word	0x000005e0


	//   ....[1]....
        /*0084*/ 	.word	0x00000630


	//----- nvinfo : EIATTR_CBANK_PARAM_SIZE
	.align		4
.L_21:
        /*0088*/ 	.byte	0x03, 0x19
        /*008a*/ 	.short	0x0024


	//----- nvinfo : EIATTR_PARAM_CBANK
	.align		4
        /*008c*/ 	.byte	0x04, 0x0a
        /*008e*/ 	.short	(.L_23 - .L_22)
	.align		4
.L_22:
        /*0090*/ 	.word	index@(.nv.constant0._Z15matrixMulSharedPfS_S_iii)
        /*0094*/ 	.short	0x0380
        /*0096*/ 	.short	0x0024


	//----- nvinfo : EIATTR_SW_WAR
	.align		4
.L_23:
        /*0098*/ 	.byte	0x04, 0x36
        /*009a*/ 	.short	(.L_25 - .L_24)
.L_24:
        /*009c*/ 	.word	0x00000008
.L_25:


//--------------------- .nv.callgraph             --------------------------
	.section	.nv.callgraph,"",@"SHT_CUDA_CALLGRAPH"
	.align	4
	.sectionentsize	8
	.align		4
        /*0000*/ 	.word	0x00000000
	.align		4
        /*0004*/ 	.word	0xffffffff
	.align		4
        /*0008*/ 	.word	0x00000000
	.align		4
        /*000c*/ 	.word	0xfffffffe
	.align		4
        /*0010*/ 	.word	0x00000000
	.align		4
        /*0014*/ 	.word	0xfffffffd
	.align		4
        /*0018*/ 	.word	0x00000000
	.align		4
        /*001c*/ 	.word	0xfffffffc


//--------------------- .text._Z15matrixMulSharedPfS_S_iii --------------------------
	.section	.text._Z15matrixMulSharedPfS_S_iii,"ax",@progbits
	.align	128
        .global         _Z15matrixMulSharedPfS_S_iii
        .type           _Z15matrixMulSharedPfS_S_iii,@function
        .size           _Z15matrixMulSharedPfS_S_iii,(.L_x_3 - _Z15matrixMulSharedPfS_S_iii)
        .other          _Z15matrixMulSharedPfS_S_iii,@"STO_CUDA_ENTRY STV_DEFAULT"
_Z15matrixMulSharedPfS_S_iii:
.text._Z15matrixMulSharedPfS_S_iii:
[----:B------:R-:W-:Y:S01]  /*0000*/  LDC R1, c[0x0][0x37c] ;  /* 0x0000df00ff017b82 */ /* 0x000fe20000000800 */
[----:B------:R-:W0:Y:S01]  /*0010*/  S2R R3, SR_CTAID.Y ;  /* 0x0000000000037919 */ /* 0x000e220000002600 */
[----:B------:R-:W1:Y:S01]  /*0020*/  LDCU UR10, c[0x0][0x3a0] ;  /* 0x00007400ff0a77ac */ /* 0x000e620008000800 */
[----:B------:R-:W-:Y:S01]  /*0030*/  HFMA2 R21, -RZ, RZ, 0, 0 ;  /* 0x00000000ff157431 */ /* 0x000fe200000001ff */
[----:B------:R-:W0:Y:S01]  /*0040*/  S2R R13, SR_TID.Y ;  /* 0x00000000000d7919 */ /* 0x000e220000002200 */
[----:B------:R-:W2:Y:S01]  /*0050*/  LDCU.64 UR8, c[0x0][0x358] ;  /* 0x00006b00ff0877ac */ /* 0x000ea20008000a00 */
[----:B------:R-:W3:Y:S01]  /*0060*/  S2R R5, SR_CTAID.X ;  /* 0x0000000000057919 */ /* 0x000ee20000002500 */
[----:B------:R-:W3:Y:S01]  /*0070*/  S2R R0, SR_TID.X ;  /* 0x0000000000007919 */ /* 0x000ee20000002100 */
[----:B-1----:R-:W-:Y:S01]  /*0080*/  UISETP.GE.AND UP0, UPT, UR10, 0x1, UPT ;  /* 0x000000010a00788c */ /* 0x002fe2000bf06270 */
[----:B0-----:R-:W-:Y:S02]  /*0090*/  LEA R3, R3, R13, 0x4 ;  /* 0x0000000d03037211 */ /* 0x001fe400078e20ff */
[----:B---3--:R-:W-:-:S06]  /*00a0*/  LEA R2, R5, R0, 0x4 ;  /* 0x0000000005027211 */ /* 0x008fcc00078e20ff */
[----:B--2---:R-:W-:Y:S05]  /*00b0*/  BRA.U !UP0, `(.L_x_0) ;  /* 0x00000005083c7547 */ /* 0x004fea000b800000 */
[----:B------:R-:W0:Y:S01]  /*00c0*/  S2UR UR7, SR_CgaCtaId ;  /* 0x00000000000779c3 */ /* 0x000e220000008800 */
[----:B------:R-:W1:Y:S01]  /*00d0*/  LDCU UR11, c[0x0][0x39c] ;  /* 0x00007380ff0b77ac */ /* 0x000e620008000800 */
[----:B------:R-:W-:Y:S01]  /*00e0*/  MOV R21, RZ ;  /* 0x000000ff00157202 */ /* 0x000fe20000000f00 */
[----:B------:R-:W-:Y:S01]  /*00f0*/  IMAD R12, R3, UR10, R0 ;  /* 0x0000000a030c7c24 */ /* 0x000fe2000f8e0200 */
[----:B------:R-:W-:Y:S01]  /*0100*/  UMOV UR5, 0x400 ;  /* 0x0000040000057882 */ /* 0x000fe20000000000 */
[----:B------:R-:W-:-:S03]  /*0110*/  UIADD3 UR4, UPT, UPT, UR10, 0xf, URZ ;  /* 0x0000000f0a047890 */ /* 0x000fc6000fffe0ff */
[----:B------:R-:W2:Y:S01]  /*0120*/  LDC R15, c[0x0][0x39c] ;  /* 0x0000e700ff0f7b82 */ /* 0x000ea20000000800 */
[----:B------:R-:W-:Y:S02]  /*0130*/  UIADD3 UR6, UPT, UPT, UR5, 0x400, URZ ;  /* 0x0000040005067890 */ /* 0x000fe4000fffe0ff */
[----:B------:R-:W-:Y:S01]  /*0140*/  USHF.R.U32.HI UR4, URZ, 0x4, UR4 ;  /* 0x00000004ff047899 */ /* 0x000fe20008011604 */
[----:B------:R-:W3:Y:S01]  /*0150*/  LDCU UR13, c[0x0][0x3a0] ;  /* 0x00007400ff0d77ac */ /* 0x000ee20008000800 */
[----:B------:R-:W4:Y:S01]  /*0160*/  LDCU UR12, c[0x0][0x398] ;  /* 0x00007300ff0c77ac */ /* 0x000f220008000800 */
[----:B-1----:R-:W-:Y:S01]  /*0170*/  IMAD R18, R13, UR11, R0 ;  /* 0x0000000b0d127c24 */ /* 0x002fe2000f8e0200 */
[----:B------:R-:W-:Y:S02]  /*0180*/  UIADD3 UR4, UPT, UPT, -UR4, URZ, URZ ;  /* 0x000000ff04047290 */ /* 0x000fe4000fffe1ff */
[----:B0-----:R-:W-:Y:S02]  /*0190*/  ULEA UR5, UR7, UR5, 0x18 ;  /* 0x0000000507057291 */ /* 0x001fe4000f8ec0ff */
[----:B------:R-:W-:Y:S01]  /*01a0*/  LEA R18, R5, R18, 0x4 ;  /* 0x0000001205127211 */ /* 0x000fe200078e20ff */
[----:B------:R-:W-:-:S03]  /*01b0*/  ULEA UR6, UR7, UR6, 0x18 ;  /* 0x0000000607067291 */ /* 0x000fc6000f8ec0ff */
[----:B------:R-:W-:-:S03]  /*01c0*/  LEA R17, R13, UR5, 0x6 ;  /* 0x000000050d117c11 */ /* 0x000fc6000f8e30ff */
[C---:B------:R-:W-:Y:S02]  /*01d0*/  LEA R16, R0.reuse, UR6, 0x2 ;  /* 0x0000000600107c11 */ /* 0x040fe4000f8e10ff */
[----:B------:R-:W-:Y:S02]  /*01e0*/  LEA R19, R0, R17, 0x2 ;  /* 0x0000001100137211 */ /* 0x000fe400078e10ff */
[----:B---34-:R-:W-:-:S07]  /*01f0*/  LEA R14, R13, R16, 0x6 ;  /* 0x000000100d0e7211 */ /* 0x018fce00078e30ff */
.L_x_1:
[----:B------:R-:W-:Y:S01]  /*0200*/  ISETP.GE.AND P1, PT, R0, UR13, PT ;  /* 0x0000000d00007c0c */ /* 0x000fe2000bf26270 */
[----:B------:R-:W-:Y:S01]  /*0210*/  HFMA2 R29, -RZ, RZ, 0, 0 ;  /* 0x00000000ff1d7431 */ /* 0x000fe200000001ff */
[----:B--2---:R-:W-:Y:S02]  /*0220*/  ISETP.GE.AND P0, PT, R2, R15, PT ;  /* 0x0000000f0200720c */ /* 0x004fe40003f06270 */
[----:B------:R-:W-:Y:S02]  /*0230*/  ISETP.GE.OR P1, PT, R3, UR12, P1 ;  /* 0x0000000c03007c0c */ /* 0x000fe40008f26670 */
[----:B------:R-:W-:Y:S02]  /*0240*/  ISETP.GE.OR P0, PT, R13, UR13, P0 ;  /* 0x0000000d0d007c0c */ /* 0x000fe40008706670 */
[----:B------:R-:W-:-:S09]  /*0250*/  MOV R22, RZ ;  /* 0x000000ff00167202 */ /* 0x000fd20000000f00 */
[----:B------:R-:W0:Y:S08]  /*0260*/  @!P1 LDC.64 R6, c[0x0][0x388] ;  /* 0x0000e200ff069b82 */ /* 0x000e300000000a00 */
[----:B------:R-:W1:Y:S01]  /*0270*/  @!P0 LDC.64 R4, c[0x0][0x390] ;  /* 0x0000e400ff048b82 */ /* 0x000e620000000a00 */
[----:B0-----:R-:W-:-:S05]  /*0280*/  @!P1 IMAD.WIDE.U32 R6, R12, 0x4, R6 ;  /* 0x000000040c069825 */ /* 0x001fca00078e0006 */
[----:B------:R-:W2:Y:S01]  /*0290*/  @!P1 LDG.E R22, desc[UR8][R6.64] ;  /* 0x0000000806169981 */ /* 0x000ea2000c1e1900 */
[----:B-1----:R-:W-:-:S05]  /*02a0*/  @!P0 IMAD.WIDE R24, R18, 0x4, R4 ;  /* 0x0000000412188825 */ /* 0x002fca00078e0204 */
[----:B------:R-:W3:Y:S01]  /*02b0*/  @!P0 LDG.E R29, desc[UR8][R24.64] ;  /* 0x00000008181d8981 */ /* 0x000ee2000c1e1900 */
[----:B------:R-:W-:-:S04]  /*02c0*/  UIADD3 UR4, UPT, UPT, UR4, 0x1, URZ ;  /* 0x0000000104047890 */ /* 0x000fc8000fffe0ff */
[----:B------:R-:W-:Y:S01]  /*02d0*/  UISETP.NE.AND UP0, UPT, UR4, URZ, UPT ;  /* 0x000000ff0400728c */ /* 0x000fe2000bf05270 */
[----:B------:R-:W-:Y:S02]  /*02e0*/  IADD3 R0, PT, PT, R0, 0x10, RZ ;  /* 0x0000001000007810 */ /* 0x000fe40007ffe0ff */
[----:B------:R-:W-:Y:S02]  /*02f0*/  IADD3 R13, PT, PT, R13, 0x10, RZ ;  /* 0x000000100d0d7810 */ /* 0x000fe40007ffe0ff */
[----:B------:R-:W-:Y:S02]  /*0300*/  IADD3 R12, PT, PT, R12, 0x10, RZ ;  /* 0x000000100c0c7810 */ /* 0x000fe40007ffe0ff */
[----:B------:R-:W-:Y:S01]  /*0310*/  LEA R18, R15, R18, 0x4 ;  /* 0x000000120f127211 */ /* 0x000fe200078e20ff */
[----:B--2---:R-:W-:Y:S04]  /*0320*/  STS [R19], R22 ;  /* 0x0000001613007388 */ /* 0x004fe80000000800 */
[----:B---3--:R-:W-:Y:S01]  /*0330*/  STS [R14], R29 ;  /* 0x0000001d0e007388 */ /* 0x008fe20000000800 */
[----:B------:R-:W-:Y:S06]  /*0340*/  BAR.SYNC.DEFER_BLOCKING 0x0 ;  /* 0x0000000000007b1d */ /* 0x000fec0000010000 */
[----:B------:R-:W-:Y:S04]  /*0350*/  LDS R28, [R16] ;  /* 0x00000000101c7984 */ /* 0x000fe80000000800 */
[----:B------:R-:W0:Y:S04]  /*0360*/  LDS.128 R8, [R17] ;  /* 0x0000000011087984 */ /* 0x000e280000000c00 */
[----:B------:R-:W1:Y:S04]  /*0370*/  LDS R29, [R16+0x40] ;  /* 0x00004000101d7984 */ /* 0x000e680000000800 */
[----:B------:R-:W2:Y:S04]  /*0380*/  LDS R27, [R16+0x80] ;  /* 0x00008000101b7984 */ /* 0x000ea80000000800 */
[----:B------:R-:W3:Y:S04]  /*0390*/  LDS R26, [R16+0xc0] ;  /* 0x0000c000101a7984 */ /* 0x000ee80000000800 */
[----:B------:R-:W-:Y:S04]  /*03a0*/  LDS R23, [R16+0x100] ;  /* 0x0001000010177984 */ /* 0x000fe80000000800 */
[----:B------:R-:W4:Y:S04]  /*03b0*/  LDS.128 R4, [R17+0x10] ;  /* 0x0000100011047984 */ /* 0x000f280000000c00 */
[----:B------:R-:W5:Y:S04]  /*03c0*/  LDS R20, [R16+0x140] ;  /* 0x0001400010147984 */ /* 0x000f680000000800 */
[----:B------:R-:W5:Y:S04]  /*03d0*/  LDS R25, [R16+0x180] ;  /* 0x0001800010197984 */ /* 0x000f680000000800 */
[----:B------:R-:W5:Y:S04]  /*03e0*/  LDS R22, [R16+0x1c0] ;  /* 0x0001c00010167984 */ /* 0x000f680000000800 */
[----:B------:R-:W-:Y:S01]  /*03f0*/  LDS R24, [R16+0x240] ;  /* 0x0002400010187984 */ /* 0x000fe20000000800 */
[----:B0-----:R-:W-:-:S03]  /*0400*/  FFMA R8, R8, R28, R21 ;  /* 0x0000001c08087223 */ /* 0x001fc60000000015 */
[----:B------:R-:W-:Y:S01]  /*0410*/  LDS R21, [R16+0x200] ;  /* 0x0002000010157984 */ /* 0x000fe20000000800 */
[----:B-1----:R-:W-:-:S04]  /*0420*/  FFMA R8, R29, R9, R8 ;  /* 0x000000091d087223 */ /* 0x002fc80000000008 */
[----:B--2---:R-:W-:-:S04]  /*0430*/  FFMA R27, R27, R10, R8 ;  /* 0x0000000a1b1b7223 */ /* 0x004fc80000000008 */
[----:B---3--:R-:W-:Y:S02]  /*0440*/  FFMA R27, R26, R11, R27 ;  /* 0x0000000b1a1b7223 */ /* 0x008fe4000000001b */
[----:B------:R-:W0:Y:S02]  /*0450*/  LDS.128 R8, [R17+0x20] ;  /* 0x0000200011087984 */ /* 0x000e240000000c00 */
[----:B----4-:R-:W-:-:S04]  /*0460*/  FFMA R23, R4, R23, R27 ;  /* 0x0000001704177223 */ /* 0x010fc8000000001b */
[----:B-----5:R-:W-:Y:S02]  /*0470*/  FFMA R20, R20, R5, R23 ;  /* 0x0000000514147223 */ /* 0x020fe40000000017 */
[----:B------:R-:W1:Y:S02]  /*0480*/  LDS R23, [R16+0x280] ;  /* 0x0002800010177984 */ /* 0x000e640000000800 */
[----:B------:R-:W-:Y:S02]  /*0490*/  FFMA R25, R25, R6, R20 ;  /* 0x0000000619197223 */ /* 0x000fe40000000014 */
[----:B------:R-:W2:Y:S02]  /*04a0*/  LDS R20, [R16+0x2c0] ;  /* 0x0002c00010147984 */ /* 0x000ea40000000800 */
[----:B------:R-:W-:Y:S02]  /*04b0*/  FFMA R27, R22, R7, R25 ;  /* 0x00000007161b7223 */ /* 0x000fe40000000019 */
[----:B------:R-:W-:Y:S04]  /*04c0*/  LDS R25, [R16+0x300] ;  /* 0x0003000010197984 */ /* 0x000fe80000000800 */
[----:B------:R-:W3:Y:S04]  /*04d0*/  LDS.128 R4, [R17+0x30] ;  /* 0x0000300011047984 */ /* 0x000ee80000000c00 */
[----:B------:R-:W4:Y:S01]  /*04e0*/  LDS R22, [R16+0x340] ;  /* 0x0003400010167984 */ /* 0x000f220000000800 */
[----:B0-----:R-:W-:-:S03]  /*04f0*/  FFMA R27, R8, R21, R27 ;  /* 0x00000015081b7223 */ /* 0x001fc6000000001b */
[----:B------:R-:W0:Y:S04]  /*0500*/  LDS R21, [R16+0x380] ;  /* 0x0003800010157984 */ /* 0x000e280000000800 */
[----:B------:R-:W5:Y:S01]  /*0510*/  LDS R8, [R16+0x3c0] ;  /* 0x0003c00010087984 */ /* 0x000f620000000800 */
[----:B------:R-:W-:-:S04]  /*0520*/  FFMA R24, R24, R9, R27 ;  /* 0x0000000918187223 */ /* 0x000fc8000000001b */
[----:B-1----:R-:W-:-:S04]  /*0530*/  FFMA R23, R23, R10, R24 ;  /* 0x0000000a17177223 */ /* 0x002fc80000000018 */
[----:B--2---:R-:W-:-:S04]  /*0540*/  FFMA R11, R20, R11, R23 ;  /* 0x0000000b140b7223 */ /* 0x004fc80000000017 */
[----:B---3--:R-:W-:-:S04]  /*0550*/  FFMA R11, R4, R25, R11 ;  /* 0x00000019040b7223 */ /* 0x008fc8000000000b */
[----:B----4-:R-:W-:-:S04]  /*0560*/  FFMA R22, R22, R5, R11 ;  /* 0x0000000516167223 */ /* 0x010fc8000000000b */
[----:B0-----:R-:W-:-:S04]  /*0570*/  FFMA R21, R21, R6, R22 ;  /* 0x0000000615157223 */ /* 0x001fc80000000016 */
[----:B-----5:R-:W-:Y:S01]  /*0580*/  FFMA R21, R8, R7, R21 ;  /* 0x0000000708157223 */ /* 0x020fe20000000015 */
[----:B------:R-:W-:Y:S06]  /*0590*/  BAR.SYNC.DEFER_BLOCKING 0x0 ;  /* 0x0000000000007b1d */ /* 0x000fec0000010000 */
[----:B------:R-:W-:Y:S05]  /*05a0*/  BRA.U UP0, `(.L_x_1) ;  /* 0xfffffffd00147547 */ /* 0x000fea000b83ffff */
.L_x_0:
[----:B------:R-:W0:Y:S02]  /*05b0*/  LDCU.64 UR4, c[0x0][0x398] ;  /* 0x00007300ff0477ac */ /* 0x000e240008000a00 */
[----:B0-----:R-:W-:-:S04]  /*05c0*/  ISETP.GE.AND P0, PT, R2, UR5, PT ;  /* 0x0000000502007c0c */ /* 0x001fc8000bf06270 */
[----:B------:R-:W-:-:S13]  /*05d0*/  ISETP.GE.OR P0, PT, R3, UR4, P0 ;  /* 0x0000000403007c0c */ /* 0x000fda0008706670 */
[----:B------:R-:W-:Y:S05]  /*05e0*/  @P0 EXIT ;  /* 0x000000000000094d */ /* 0x000fea0003800000 */
[----:B------:R-:W0:Y:S01]  /*05f0*/  LDC.64 R4, c[0x0][0x380] ;  /* 0x0000e000ff047b82 */ /* 0x000e220000000a00 */
[----:B------:R-:W-:-:S04]  /*0600*/  IMAD R3, R3, UR5, R2 ;  /* 0x0000000503037c24 */ /* 0x000fc8000f8e0202 */
[----:B0-----:R-:W-:-:S05]  /*0610*/  IMAD.WIDE.U32 R2, R3, 0x4, R4 ;  /* 0x0000000403027825 */ /* 0x001fca00078e0004 */
[----:B------:R-:W-:Y:S01]  /*0620*/  STG.E desc[UR8][R2.64], R21 ;  /* 0x0000001502007986 */ /* 0x000fe2000c101908 */
[----:B------:R-:W-:Y:S05]  /*0630*/  EXIT ;  /* 0x000000000000794d */ /* 0x000fea0003800000 */
.L_x_2:
[----:B------:R-:W-:-:S00]  /*0640*/  BRA `(.L_x_2) ;  /* 0xfffffffc00fc7947 */ /* 0x000fc0000383ffff */
[----:B------:R-:W-:-:S00]  /*0650*/  NOP ;  /* 0x0000000000007918 */ /* 0x000fc00000000000 */
        /* <DEDUP_REMOVED lines=10> */
.L_x_3:


//--------------------- .nv.shared._Z15matrixMulSharedPfS_S_iii --------------------------
	.section	.nv.shared._Z15matrixMulSharedPfS_S_iii,"aw",@nobits
	.sectionflags	@""
	.align	4
.nv.shared._Z15matrixMulSharedPfS_S_iii:
	.zero		3072


//--------------------- .nv.shared.reserved.0     --------------------------
	.section	.nv.shared.reserved.0,"aw",@nobits
	.weak		__nv_reservedSMEM_offset_0_alias
	.size		__nv_reservedSMEM_offset_0_alias, 0, 64
	.other		__nv_reservedSMEM_offset_0_alias,@"STO_CUDA_RESERVED_SHARED STV_DEFAULT"
__nv_reservedSMEM_offset_0_alias:
	.zero		0
	.zero		64


//--------------------- .nv.constant0._Z15matrixMulSharedPfS_S_iii --------------------------
	.section	.nv.constant0._Z15matrixMulSharedPfS_S_iii,"a",@progbits
	.sectionflags	@""
	.align	4
.nv.constant0._Z15matrixMulSharedPfS_S_iii:
	.zero		932


//--------------------- SYMBOLS --------------------------

	.type		.nv.reservedSmem.offset0,@object
	.size		.nv.reservedSmem.offset0,0x4
	.type		.nv.reservedSmem.cap,@object
	.size		.nv.reservedSmem.cap,0x4
